	.headerflags	@"EF_CUDA_TEXMODE_UNIFIED EF_CUDA_64BIT_ADDRESS EF_CUDA_ACCELERATORS EF_CUDA_SM90 EF_CUDA_VIRTUAL_SM(EF_CUDA_SM90)"
	.elftype	@"ET_EXEC"


//--------------------- .nv.info                  --------------------------
	.section	.nv.info,"",@"SHT_CUDA_INFO"
	.align	4


	//----- nvinfo : EIATTR_REGCOUNT
	.align		4
        /*0000*/ 	.byte	0x04, 0x2f
        /*0002*/ 	.short	(.L_1 - .L_0)
	.align		4
.L_0:
        /*0004*/ 	.word	index@(triton_poi_fused_reflection_pad2d_47)
        /*0008*/ 	.word	0x00000015


	//----- nvinfo : EIATTR_MIN_STACK_SIZE
	.align		4
.L_1:
        /*000c*/ 	.byte	0x04, 0x12
        /*000e*/ 	.short	(.L_3 - .L_2)
	.align		4
.L_2:
        /*0010*/ 	.word	index@(triton_poi_fused_reflection_pad2d_47)
        /*0014*/ 	.word	0x00000000


	//----- nvinfo : EIATTR_FRAME_SIZE
	.align		4
.L_3:
        /*0018*/ 	.byte	0x04, 0x11
        /*001a*/ 	.short	(.L_5 - .L_4)
	.align		4
.L_4:
        /*001c*/ 	.word	index@(triton_poi_fused_reflection_pad2d_47)
        /*0020*/ 	.word	0x00000000


	//----- nvinfo : EIATTR_MIN_STACK_SIZE
	.align		4
.L_5:
        /*0024*/ 	.byte	0x04, 0x12
        /*0026*/ 	.short	(.L_7 - .L_6)
	.align		4
.L_6:
        /*0028*/ 	.word	index@(triton_poi_fused_reflection_pad2d_47)
        /*002c*/ 	.word	0x00000000
.L_7:


//--------------------- .nv.info.triton_poi_fused_reflection_pad2d_47 --------------------------
	.section	.nv.info.triton_poi_fused_reflection_pad2d_47,"",@"SHT_CUDA_INFO"
	.sectionflags	@""
	.align	4


	//----- nvinfo : EIATTR_CUDA_API_VERSION
	.align		4
        /*0000*/ 	.byte	0x04, 0x37
        /*0002*/ 	.short	(.L_9 - .L_8)
.L_8:
        /*0004*/ 	.word	0x0000007c


	//----- nvinfo : EIATTR_KPARAM_INFO
	.align		4
.L_9:
        /*0008*/ 	.byte	0x04, 0x17
        /*000a*/ 	.short	(.L_11 - .L_10)
.L_10:
        /*000c*/ 	.word	0x00000000
        /*0010*/ 	.short	0x0006
        /*0012*/ 	.short	0x0030
        /*0014*/ 	.byte	0x00, 0xf0, 0x11, 0x00


	//----- nvinfo : EIATTR_KPARAM_INFO
	.align		4
.L_11:
        /*0018*/ 	.byte	0x04, 0x17
        /*001a*/ 	.short	(.L_13 - .L_12)
.L_12:
        /*001c*/ 	.word	0x00000000
        /*0020*/ 	.short	0x0005
        /*0022*/ 	.short	0x0028
        /*0024*/ 	.byte	0x00, 0xf4, 0x21, 0x00


	//----- nvinfo : EIATTR_KPARAM_INFO
	.align		4
.L_13:
        /*0028*/ 	.byte	0x04, 0x17
        /*002a*/ 	.short	(.L_15 - .L_14)
.L_14:
        /*002c*/ 	.word	0x00000000
        /*0030*/ 	.short	0x0004
        /*0032*/ 	.short	0x0020
        /*0034*/ 	.byte	0x00, 0xf4, 0x21, 0x00


	//----- nvinfo : EIATTR_KPARAM_INFO
	.align		4
.L_15:
        /*0038*/ 	.byte	0x04, 0x17
        /*003a*/ 	.short	(.L_17 - .L_16)
.L_16:
        /*003c*/ 	.word	0x00000000
        /*0040*/ 	.short	0x0003
        /*0042*/ 	.short	0x0018
        /*0044*/ 	.byte	0x00, 0xf4, 0x21, 0x00


	//----- nvinfo : EIATTR_KPARAM_INFO
	.align		4
.L_17:
        /*0048*/ 	.byte	0x04, 0x17
        /*004a*/ 	.short	(.L_19 - .L_18)
.L_18:
        /*004c*/ 	.word	0x00000000
        /*0050*/ 	.short	0x0002
        /*0052*/ 	.short	0x0010
        /*0054*/ 	.byte	0x00, 0xf4, 0x21, 0x00


	//----- nvinfo : EIATTR_KPARAM_INFO
	.align		4
.L_19:
        /*0058*/ 	.byte	0x04, 0x17
        /*005a*/ 	.short	(.L_21 - .L_20)
.L_20:
        /*005c*/ 	.word	0x00000000
        /*0060*/ 	.short	0x0001
        /*0062*/ 	.short	0x0008
        /*0064*/ 	.byte	0x00, 0xf4, 0x21, 0x00


	//----- nvinfo : EIATTR_KPARAM_INFO
	.align		4
.L_21:
        /*0068*/ 	.byte	0x04, 0x17
        /*006a*/ 	.short	(.L_23 - .L_22)
.L_22:
        /*006c*/ 	.word	0x00000000
        /*0070*/ 	.short	0x0000
        /*0072*/ 	.short	0x0000
        /*0074*/ 	.byte	0x00, 0xf4, 0x21, 0x00


	//----- nvinfo : EIATTR_SPARSE_MMA_MASK
	.align		4
.L_23:
        /*0078*/ 	.byte	0x03, 0x50
        /*007a*/ 	.short	0x0000


	//----- nvinfo : EIATTR_MAXREG_COUNT
	.align		4
        /*007c*/ 	.byte	0x03, 0x1b
        /*007e*/ 	.short	0x00ff


	//----- nvinfo : EIATTR_EXIT_INSTR_OFFSETS
	.align		4
        /*0080*/ 	.byte	0x04, 0x1c
        /*0082*/ 	.short	(.L_25 - .L_24)


	//   ....[0]....
.L_24:
        /*0084*/ 	.word	0x000004a0


	//----- nvinfo : EIATTR_REQNTID
	.align		4
.L_25:
        /*0088*/ 	.byte	0x04, 0x10
        /*008a*/ 	.short	(.L_27 - .L_26)
.L_26:
        /*008c*/ 	.word	0x00000100
        /*0090*/ 	.word	0x00000001
        /*0094*/ 	.word	0x00000001


	//----- nvinfo : EIATTR_CBANK_PARAM_SIZE
	.align		4
.L_27:
        /*0098*/ 	.byte	0x03, 0x19
        /*009a*/ 	.short	0x0034


	//----- nvinfo : EIATTR_PARAM_CBANK
	.align		4
        /*009c*/ 	.byte	0x04, 0x0a
        /*009e*/ 	.short	(.L_29 - .L_28)
	.align		4
.L_28:
        /*00a0*/ 	.word	index@(.nv.constant0.triton_poi_fused_reflection_pad2d_47)
        /*00a4*/ 	.short	0x0210
        /*00a6*/ 	.short	0x0034


	//----- nvinfo : EIATTR_SW_WAR
	.align		4
.L_29:
        /*00a8*/ 	.byte	0x04, 0x36
        /*00aa*/ 	.short	(.L_31 - .L_30)
.L_30:
        /*00ac*/ 	.word	0x00000008
.L_31:


//--------------------- .nv.callgraph             --------------------------
	.section	.nv.callgraph,"",@"SHT_CUDA_CALLGRAPH"
	.align	4
	.sectionentsize	8
	.align		4
        /*0000*/ 	.word	0x00000000
	.align		4
        /*0004*/ 	.word	0xffffffff
	.align		4
        /*0008*/ 	.word	0x00000000
	.align		4
        /*000c*/ 	.word	0xfffffffe
	.align		4
        /*0010*/ 	.word	0x00000000
	.align		4
        /*0014*/ 	.word	0xfffffffd
	.align		4
        /*0018*/ 	.word	0x00000000
	.align		4
        /*001c*/ 	.word	0xfffffffc


//--------------------- .text.triton_poi_fused_reflection_pad2d_47 --------------------------
	.section	.text.triton_poi_fused_reflection_pad2d_47,"ax",@progbits
	.align	128
        .global         triton_poi_fused_reflection_pad2d_47
        .type           triton_poi_fused_reflection_pad2d_47,@function
        .size           triton_poi_fused_reflection_pad2d_47,(.L_x_1 - triton_poi_fused_reflection_pad2d_47)
        .other          triton_poi_fused_reflection_pad2d_47,@"STO_CUDA_ENTRY STV_DEFAULT"
triton_poi_fused_reflection_pad2d_47:
.text.triton_poi_fused_reflection_pad2d_47:
[----:B------:R-:W-:Y:S01]  /*0000*/  LDC R1, c[0x0][0x28] ;  /* 0x00000a00ff017b82 */ /* 0x000fe20000000800 */
[----:B------:R-:W1:Y:S07]  /*0010*/  S2R R0, SR_TID.X ;  /* 0x0000000000007919 */ /* 0x000e6e0000002100 */
[----:B------:R-:W2:Y:S01]  /*0020*/  LDC.64 R10, c[0x0][0x210] ;  /* 0x00008400ff0a7b82 */ /* 0x000ea20000000a00 */
[----:B------:R-:W-:Y:S01]  /*0030*/  ULDC.64 UR4, c[0x0][0x208] ;  /* 0x0000820000047ab9 */ /* 0x000fe20000000a00 */
[----:B------:R-:W3:Y:S06]  /*0040*/  S2R R3, SR_CTAID.X ;  /* 0x0000000000037919 */ /* 0x000eec0000002500 */
[----:B------:R-:W4:Y:S01]  /*0050*/  LDC.64 R12, c[0x0][0x218] ;  /* 0x00008600ff0c7b82 */ /* 0x000f220000000a00 */
[----:B-1----:R-:W-:-:S05]  /*0060*/  IMAD.SHL.U32 R0, R0, 0x2, RZ ;  /* 0x0000000200007824 */ /* 0x002fca00078e00ff */
[----:B------:R-:W-:-:S05]  /*0070*/  LOP3.LUT R0, R0, 0x1fe, RZ, 0xc0, !PT ;  /* 0x000001fe00007812 */ /* 0x000fca00078ec0ff */
[----:B---3--:R-:W-:-:S04]  /*0080*/  IMAD R0, R3, 0x200, R0 ;  /* 0x0000020003007824 */ /* 0x008fc800078e0200 */
[----:B------:R-:W-:Y:S01]  /*0090*/  IMAD.HI R2, R0, 0x3e0f83e1, RZ ;  /* 0x3e0f83e100027827 */ /* 0x000fe200078e02ff */
[----:B------:R-:W-:-:S04]  /*00a0*/  IADD3 R3, R0, 0x1, RZ ;  /* 0x0000000100037810 */ /* 0x000fc80007ffe0ff */
[----:B------:R-:W-:-:S04]  /*00b0*/  SHF.R.U32.HI R5, RZ, 0x1f, R2 ;  /* 0x0000001fff057819 */ /* 0x000fc80000011602 */
[----:B------:R-:W-:Y:S01]  /*00c0*/  LEA.HI.SX32 R4, R2, R5, 0x1c ;  /* 0x0000000502047211 */ /* 0x000fe200078fe2ff */
[----:B------:R-:W-:-:S04]  /*00d0*/  IMAD.HI R2, R3, 0x3e0f83e1, RZ ;  /* 0x3e0f83e103027827 */ /* 0x000fc800078e02ff */
[----:B------:R-:W-:Y:S01]  /*00e0*/  IMAD.HI R6, R4, 0x3e0f83e1, RZ ;  /* 0x3e0f83e104067827 */ /* 0x000fe200078e02ff */
[----:B------:R-:W-:-:S04]  /*00f0*/  SHF.R.U32.HI R5, RZ, 0x1f, R2 ;  /* 0x0000001fff057819 */ /* 0x000fc80000011602 */
[----:B------:R-:W-:Y:S02]  /*0100*/  SHF.R.U32.HI R7, RZ, 0x1f, R6 ;  /* 0x0000001fff077819 */ /* 0x000fe40000011606 */
[----:B------:R-:W-:Y:S01]  /*0110*/  LEA.HI.SX32 R5, R2, R5, 0x1c ;  /* 0x0000000502057211 */ /* 0x000fe200078fe2ff */
[----:B------:R-:W-:Y:S01]  /*0120*/  IMAD.HI R2, R0, 0x3c2e1347, RZ ;  /* 0x3c2e134700027827 */ /* 0x000fe200078e02ff */
[----:B------:R-:W-:-:S03]  /*0130*/  LEA.HI.SX32 R7, R6, R7, 0x1c ;  /* 0x0000000706077211 */ /* 0x000fc600078fe2ff */
[----:B------:R-:W-:Y:S02]  /*0140*/  IMAD R6, R4, 0x42, RZ ;  /* 0x0000004204067824 */ /* 0x000fe400078e02ff */
[----:B------:R-:W-:Y:S02]  /*0150*/  IMAD R5, R5, 0x42, RZ ;  /* 0x0000004205057824 */ /* 0x000fe400078e02ff */
[----:B------:R-:W-:Y:S01]  /*0160*/  IMAD R8, R7, 0x42, RZ ;  /* 0x0000004207087824 */ /* 0x000fe200078e02ff */
[----:B------:R-:W-:Y:S02]  /*0170*/  LOP3.LUT R9, RZ, R6, RZ, 0x33, !PT ;  /* 0x00000006ff097212 */ /* 0x000fe400078e33ff */
[----:B------:R-:W-:Y:S02]  /*0180*/  LOP3.LUT R6, RZ, R5, RZ, 0x33, !PT ;  /* 0x00000005ff067212 */ /* 0x000fe400078e33ff */
[----:B------:R-:W-:Y:S01]  /*0190*/  LOP3.LUT R5, RZ, R8, RZ, 0x33, !PT ;  /* 0x00000008ff057212 */ /* 0x000fe200078e33ff */
[----:B------:R-:W-:Y:S01]  /*01a0*/  IMAD.IADD R9, R0, 0x1, R9 ;  /* 0x0000000100097824 */ /* 0x000fe200078e0209 */
[----:B------:R-:W-:-:S02]  /*01b0*/  IADD3 R6, R3, R6, RZ ;  /* 0x0000000603067210 */ /* 0x000fc40007ffe0ff */
[----:B------:R-:W-:Y:S01]  /*01c0*/  SHF.R.U32.HI R7, RZ, 0x1f, R2 ;  /* 0x0000001fff077819 */ /* 0x000fe20000011602 */
[----:B------:R-:W-:Y:S01]  /*01d0*/  IMAD.IADD R5, R4, 0x1, R5 ;  /* 0x0000000104057824 */ /* 0x000fe200078e0205 */
[----:B------:R-:W-:Y:S02]  /*01e0*/  IABS R14, R9 ;  /* 0x00000009000e7213 */ /* 0x000fe40000000000 */
[----:B------:R-:W-:Y:S01]  /*01f0*/  IABS R3, R6 ;  /* 0x0000000600037213 */ /* 0x000fe20000000000 */
[----:B------:R-:W1:Y:S01]  /*0200*/  LDC.64 R8, c[0x0][0x228] ;  /* 0x00008a00ff087b82 */ /* 0x000e620000000a00 */
[----:B------:R-:W-:Y:S02]  /*0210*/  IADD3 R14, R14, -0x3f, RZ ;  /* 0xffffffc10e0e7810 */ /* 0x000fe40007ffe0ff */
[----:B------:R-:W-:Y:S01]  /*0220*/  IABS R15, R5 ;  /* 0x00000005000f7213 */ /* 0x000fe20000000000 */
[----:B------:R-:W-:Y:S01]  /*0230*/  VIADD R3, R3, 0xffffffc1 ;  /* 0xffffffc103037836 */ /* 0x000fe20000000000 */
[----:B------:R-:W-:-:S02]  /*0240*/  LEA.HI.SX32 R2, R2, R7, 0x16 ;  /* 0x0000000702027211 */ /* 0x000fc400078fb2ff */
[----:B------:R-:W-:Y:S01]  /*0250*/  IABS R16, R14 ;  /* 0x0000000e00107213 */ /* 0x000fe20000000000 */
[----:B------:R-:W3:Y:S01]  /*0260*/  LDC.64 R6, c[0x0][0x220] ;  /* 0x00008800ff067b82 */ /* 0x000ee20000000a00 */
[----:B------:R-:W-:Y:S01]  /*0270*/  IADD3 R14, R15, -0x3f, RZ ;  /* 0xffffffc10f0e7810 */ /* 0x000fe20007ffe0ff */
[C---:B----4-:R-:W-:Y:S01]  /*0280*/  IMAD.WIDE R12, R2.reuse, 0x4, R12 ;  /* 0x00000004020c7825 */ /* 0x050fe200078e020c */
[----:B------:R-:W-:Y:S02]  /*0290*/  IABS R18, R3 ;  /* 0x0000000300127213 */ /* 0x000fe40000000000 */
[----:B------:R-:W-:Y:S02]  /*02a0*/  LEA R3, R2, 0xfff, 0xc ;  /* 0x00000fff02037811 */ /* 0x000fe400078e60ff */
[----:B------:R-:W-:Y:S01]  /*02b0*/  IABS R15, R14 ;  /* 0x0000000e000f7213 */ /* 0x000fe20000000000 */
[----:B------:R-:W4:Y:S01]  /*02c0*/  LDC.64 R4, c[0x0][0x230] ;  /* 0x00008c00ff047b82 */ /* 0x000f220000000a00 */
[----:B------:R-:W5:Y:S01]  /*02d0*/  LDG.E.EL R13, desc[UR4][R12.64] ;  /* 0x000000040c0d7981 */ /* 0x000f62000c2e1900 */
[----:B------:R-:W-:Y:S01]  /*02e0*/  IMAD.IADD R14, R3, 0x1, -R16 ;  /* 0x00000001030e7824 */ /* 0x000fe200078e0a10 */
[----:B------:R-:W-:-:S02]  /*02f0*/  MOV R16, R15 ;  /* 0x0000000f00107202 */ /* 0x000fc40000000f00 */
[----:B------:R-:W-:-:S03]  /*0300*/  IADD3 R3, R3, -R18, RZ ;  /* 0x8000001203037210 */ /* 0x000fc60007ffe0ff */
[C---:B------:R-:W-:Y:S02]  /*0310*/  IMAD R15, R16.reuse, -0x40, R14 ;  /* 0xffffffc0100f7824 */ /* 0x040fe400078e020e */
[----:B------:R-:W-:Y:S02]  /*0320*/  IMAD R3, R16, -0x40, R3 ;  /* 0xffffffc010037824 */ /* 0x000fe400078e0203 */
[----:B--2---:R-:W-:-:S04]  /*0330*/  IMAD.WIDE R14, R15, 0x4, R10 ;  /* 0x000000040f0e7825 */ /* 0x004fc800078e020a */
[----:B------:R-:W-:Y:S02]  /*0340*/  IMAD.WIDE R10, R3, 0x4, R10 ;  /* 0x00000004030a7825 */ /* 0x000fe400078e020a */
[----:B------:R-:W5:Y:S02]  /*0350*/  LDG.E.EL R14, desc[UR4][R14.64] ;  /* 0x000000040e0e7981 */ /* 0x000f64000c2e1900 */
[C---:B---3--:R-:W-:Y:S02]  /*0360*/  IMAD.WIDE R6, R2.reuse, 0x4, R6 ;  /* 0x0000000402067825 */ /* 0x048fe400078e0206 */
[----:B------:R-:W2:Y:S02]  /*0370*/  LDG.E.EL R10, desc[UR4][R10.64] ;  /* 0x000000040a0a7981 */ /* 0x000ea4000c2e1900 */
[C---:B-1----:R-:W-:Y:S02]  /*0380*/  IMAD.WIDE R8, R2.reuse, 0x4, R8 ;  /* 0x0000000402087825 */ /* 0x042fe400078e0208 */
[----:B------:R-:W3:Y:S02]  /*0390*/  LDG.E.EL R6, desc[UR4][R6.64] ;  /* 0x0000000406067981 */ /* 0x000ee4000c2e1900 */
[----:B----4-:R-:W-:-:S02]  /*03a0*/  IMAD.WIDE R4, R2, 0x4, R4 ;  /* 0x0000000402047825 */ /* 0x010fc400078e0204 */
[----:B------:R-:W4:Y:S01]  /*03b0*/  LDG.E.EL R8, desc[UR4][R8.64] ;  /* 0x0000000408087981 */ /* 0x000f22000c2e1900 */
[----:B------:R-:W1:Y:S03]  /*03c0*/  LDC.64 R2, c[0x0][0x238] ;  /* 0x00008e00ff027b82 */ /* 0x000e660000000a00 */
[----:B------:R-:W4:Y:S01]  /*03d0*/  LDG.E.EL R5, desc[UR4][R4.64] ;  /* 0x0000000404057981 */ /* 0x000f22000c2e1900 */
[----:B-1----:R-:W-:-:S04]  /*03e0*/  IMAD.WIDE R2, R0, 0x4, R2 ;  /* 0x0000000400027825 */ /* 0x002fc800078e0202 */
[--C-:B-----5:R-:W-:Y:S01]  /*03f0*/  FADD R17, R14, -R13.reuse ;  /* 0x8000000d0e117221 */ /* 0x120fe20000000000 */
[----:B--2---:R-:W-:-:S03]  /*0400*/  FADD R15, R10, -R13 ;  /* 0x8000000d0a0f7221 */ /* 0x004fc60000000000 */
[C---:B---3--:R-:W-:Y:S01]  /*0410*/  FMUL R17, R6.reuse, R17 ;  /* 0x0000001106117220 */ /* 0x048fe20000400000 */
[----:B------:R-:W-:-:S03]  /*0420*/  FMUL R12, R6, R15 ;  /* 0x0000000f060c7220 */ /* 0x000fc60000400000 */
[C-C-:B----4-:R-:W-:Y:S01]  /*0430*/  FFMA R17, R8.reuse, R17, R5.reuse ;  /* 0x0000001108117223 */ /* 0x150fe20000000005 */
[----:B------:R-:W-:-:S04]  /*0440*/  FFMA R12, R8, R12, R5 ;  /* 0x0000000c080c7223 */ /* 0x000fc80000000005 */
[C---:B------:R-:W-:Y:S02]  /*0450*/  FSETP.GEU.AND P0, PT, R17.reuse, RZ, PT ;  /* 0x000000ff1100720b */ /* 0x040fe40003f0e000 */
[C---:B------:R-:W-:Y:S02]  /*0460*/  FSETP.GEU.AND P1, PT, R12.reuse, RZ, PT ;  /* 0x000000ff0c00720b */ /* 0x040fe40003f2e000 */
[----:B------:R-:W-:Y:S02]  /*0470*/  FSEL R4, R17, RZ, P0 ;  /* 0x000000ff11047208 */ /* 0x000fe40000000000 */
[----:B------:R-:W-:-:S05]  /*0480*/  FSEL R5, R12, RZ, P1 ;  /* 0x000000ff0c057208 */ /* 0x000fca0000800000 */
[----:B------:R-:W-:Y:S01]  /*0490*/  STG.E.64 desc[UR4][R2.64], R4 ;  /* 0x0000000402007986 */ /* 0x000fe2000c101b04 */
[----:B------:R-:W-:Y:S05]  /*04a0*/  EXIT ;  /* 0x000000000000794d */ /* 0x000fea0003800000 */
.L_x_0:
[----:B------:R-:W-:-:S00]  /*04b0*/  BRA `(.L_x_0) ;  /* 0xfffffffc00fc7947 */ /* 0x000fc0000383ffff */
[----:B------:R-:W-:-:S00]  /*04c0*/  NOP ;  /* 0x0000000000007918 */ /* 0x000fc00000000000 */
        /* <DEDUP_REMOVED lines=11> */
.L_x_1:


//--------------------- .nv.constant0.triton_poi_fused_reflection_pad2d_47 --------------------------
	.section	.nv.constant0.triton_poi_fused_reflection_pad2d_47,"a",@progbits
	.sectionflags	@""
	.align	4
.nv.constant0.triton_poi_fused_reflection_pad2d_47:
	.zero		580
